	.headerflags	@"EF_CUDA_TEXMODE_UNIFIED EF_CUDA_64BIT_ADDRESS EF_CUDA_ACCELERATORS EF_CUDA_SM90 EF_CUDA_VIRTUAL_SM(EF_CUDA_SM90)"
	.elftype	@"ET_EXEC"


//--------------------- .nv.info                  --------------------------
	.section	.nv.info,"",@"SHT_CUDA_INFO"
	.align	4


	//----- nvinfo : EIATTR_REGCOUNT
	.align		4
        /*0000*/ 	.byte	0x04, 0x2f
        /*0002*/ 	.short	(.L_2 - .L_1)
	.align		4
.L_1:
        /*0004*/ 	.word	index@(triton_poi_fused_add_native_group_norm_relu_40)
        /*0008*/ 	.word	0x00000016


	//----- nvinfo : EIATTR_MIN_STACK_SIZE
	.align		4
.L_2:
        /*000c*/ 	.byte	0x04, 0x12
        /*000e*/ 	.short	(.L_4 - .L_3)
	.align		4
.L_3:
        /*0010*/ 	.word	index@(triton_poi_fused_add_native_group_norm_relu_40)
        /*0014*/ 	.word	0x00000000


	//----- nvinfo : EIATTR_FRAME_SIZE
	.align		4
.L_4:
        /*0018*/ 	.byte	0x04, 0x11
        /*001a*/ 	.short	(.L_6 - .L_5)
	.align		4
.L_5:
        /*001c*/ 	.word	index@(triton_poi_fused_add_native_group_norm_relu_40)
        /*0020*/ 	.word	0x00000000


	//----- nvinfo : EIATTR_MIN_STACK_SIZE
	.align		4
.L_6:
        /*0024*/ 	.byte	0x04, 0x12
        /*0026*/ 	.short	(.L_8 - .L_7)
	.align		4
.L_7:
        /*0028*/ 	.word	index@(triton_poi_fused_add_native_group_norm_relu_40)
        /*002c*/ 	.word	0x00000000
.L_8:


//--------------------- .nv.info.triton_poi_fused_add_native_group_norm_relu_40 --------------------------
	.section	.nv.info.triton_poi_fused_add_native_group_norm_relu_40,"",@"SHT_CUDA_INFO"
	.sectionflags	@""
	.align	4


	//----- nvinfo : EIATTR_CUDA_API_VERSION
	.align		4
        /*0000*/ 	.byte	0x04, 0x37
        /*0002*/ 	.short	(.L_10 - .L_9)
.L_9:
        /*0004*/ 	.word	0x0000007c


	//----- nvinfo : EIATTR_KPARAM_INFO
	.align		4
.L_10:
        /*0008*/ 	.byte	0x04, 0x17
        /*000a*/ 	.short	(.L_12 - .L_11)
.L_11:
        /*000c*/ 	.word	0x00000000
        /*0010*/ 	.short	0x0007
        /*0012*/ 	.short	0x0038
        /*0014*/ 	.byte	0x00, 0xf0, 0x11, 0x00


	//----- nvinfo : EIATTR_KPARAM_INFO
	.align		4
.L_12:
        /*0018*/ 	.byte	0x04, 0x17
        /*001a*/ 	.short	(.L_14 - .L_13)
.L_13:
        /*001c*/ 	.word	0x00000000
        /*0020*/ 	.short	0x0006
        /*0022*/ 	.short	0x0030
        /*0024*/ 	.byte	0x00, 0xf4, 0x21, 0x00


	//----- nvinfo : EIATTR_KPARAM_INFO
	.align		4
.L_14:
        /*0028*/ 	.byte	0x04, 0x17
        /*002a*/ 	.short	(.L_16 - .L_15)
.L_15:
        /*002c*/ 	.word	0x00000000
        /*0030*/ 	.short	0x0005
        /*0032*/ 	.short	0x0028
        /*0034*/ 	.byte	0x00, 0xf4, 0x21, 0x00


	//----- nvinfo : EIATTR_KPARAM_INFO
	.align		4
.L_16:
        /*0038*/ 	.byte	0x04, 0x17
        /*003a*/ 	.short	(.L_18 - .L_17)
.L_17:
        /*003c*/ 	.word	0x00000000
        /*0040*/ 	.short	0x0004
        /*0042*/ 	.short	0x0020
        /*0044*/ 	.byte	0x00, 0xf4, 0x21, 0x00


	//----- nvinfo : EIATTR_KPARAM_INFO
	.align		4
.L_18:
        /*0048*/ 	.byte	0x04, 0x17
        /*004a*/ 	.short	(.L_20 - .L_19)
.L_19:
        /*004c*/ 	.word	0x00000000
        /*0050*/ 	.short	0x0003
        /*0052*/ 	.short	0x0018
        /*0054*/ 	.byte	0x00, 0xf4, 0x21, 0x00


	//----- nvinfo : EIATTR_KPARAM_INFO
	.align		4
.L_20:
        /*0058*/ 	.byte	0x04, 0x17
        /*005a*/ 	.short	(.L_22 - .L_21)
.L_21:
        /*005c*/ 	.word	0x00000000
        /*0060*/ 	.short	0x0002
        /*0062*/ 	.short	0x0010
        /*0064*/ 	.byte	0x00, 0xf4, 0x21, 0x00


	//----- nvinfo : EIATTR_KPARAM_INFO
	.align		4
.L_22:
        /*0068*/ 	.byte	0x04, 0x17
        /*006a*/ 	.short	(.L_24 - .L_23)
.L_23:
        /*006c*/ 	.word	0x00000000
        /*0070*/ 	.short	0x0001
        /*0072*/ 	.short	0x0008
        /*0074*/ 	.byte	0x00, 0xf4, 0x21, 0x00


	//----- nvinfo : EIATTR_KPARAM_INFO
	.align		4
.L_24:
        /*0078*/ 	.byte	0x04, 0x17
        /*007a*/ 	.short	(.L_26 - .L_25)
.L_25:
        /*007c*/ 	.word	0x00000000
        /*0080*/ 	.short	0x0000
        /*0082*/ 	.short	0x0000
        /*0084*/ 	.byte	0x00, 0xf4, 0x21, 0x00


	//----- nvinfo : EIATTR_SPARSE_MMA_MASK
	.align		4
.L_26:
        /*0088*/ 	.byte	0x03, 0x50
        /*008a*/ 	.short	0x0000


	//----- nvinfo : EIATTR_MAXREG_COUNT
	.align		4
        /*008c*/ 	.byte	0x03, 0x1b
        /*008e*/ 	.short	0x00ff


	//----- nvinfo : EIATTR_EXIT_INSTR_OFFSETS
	.align		4
        /*0090*/ 	.byte	0x04, 0x1c
        /*0092*/ 	.short	(.L_28 - .L_27)


	//   ....[0]....
.L_27:
        /*0094*/ 	.word	0x000003a0


	//----- nvinfo : EIATTR_REQNTID
	.align		4
.L_28:
        /*0098*/ 	.byte	0x04, 0x10
        /*009a*/ 	.short	(.L_30 - .L_29)
.L_29:
        /*009c*/ 	.word	0x00000080
        /*00a0*/ 	.word	0x00000001
        /*00a4*/ 	.word	0x00000001


	//----- nvinfo : EIATTR_CBANK_PARAM_SIZE
	.align		4
.L_30:
        /*00a8*/ 	.byte	0x03, 0x19
        /*00aa*/ 	.short	0x003c


	//----- nvinfo : EIATTR_PARAM_CBANK
	.align		4
        /*00ac*/ 	.byte	0x04, 0x0a
        /*00ae*/ 	.short	(.L_32 - .L_31)
	.align		4
.L_31:
        /*00b0*/ 	.word	index@(.nv.constant0.triton_poi_fused_add_native_group_norm_relu_40)
        /*00b4*/ 	.short	0x0210
        /*00b6*/ 	.short	0x003c


	//----- nvinfo : EIATTR_SW_WAR
	.align		4
.L_32:
        /*00b8*/ 	.byte	0x04, 0x36
        /*00ba*/ 	.short	(.L_34 - .L_33)
.L_33:
        /*00bc*/ 	.word	0x00000008
.L_34:


//--------------------- .nv.callgraph             --------------------------
	.section	.nv.callgraph,"",@"SHT_CUDA_CALLGRAPH"
	.align	4
	.sectionentsize	8
	.align		4
        /*0000*/ 	.word	0x00000000
	.align		4
        /*0004*/ 	.word	0xffffffff
	.align		4
        /*0008*/ 	.word	0x00000000
	.align		4
        /*000c*/ 	.word	0xfffffffe
	.align		4
        /*0010*/ 	.word	0x00000000
	.align		4
        /*0014*/ 	.word	0xfffffffd
	.align		4
        /*0018*/ 	.word	0x00000000
	.align		4
        /*001c*/ 	.word	0xfffffffc


//--------------------- .nv.constant4             --------------------------
	.section	.nv.constant4,"a",@progbits
	.align	8
	.align		8
.nv.constant4:
        /*0000*/ 	.dword	_$_str


//--------------------- .text.triton_poi_fused_add_native_group_norm_relu_40 --------------------------
	.section	.text.triton_poi_fused_add_native_group_norm_relu_40,"ax",@progbits
	.align	128
        .global         triton_poi_fused_add_native_group_norm_relu_40
        .type           triton_poi_fused_add_native_group_norm_relu_40,@function
        .size           triton_poi_fused_add_native_group_norm_relu_40,(.L_x_1 - triton_poi_fused_add_native_group_norm_relu_40)
        .other          triton_poi_fused_add_native_group_norm_relu_40,@"STO_CUDA_ENTRY STV_DEFAULT"
triton_poi_fused_add_native_group_norm_relu_40:
.text.triton_poi_fused_add_native_group_norm_relu_40:
[----:B------:R-:W-:Y:S01]  /*0000*/  LDC R1, c[0x0][0x28] ;  /* 0x00000a00ff017b82 */ /* 0x000fe20000000800 */
[----:B------:R-:W1:Y:S07]  /*0010*/  S2R R0, SR_TID.X ;  /* 0x0000000000007919 */ /* 0x000e6e0000002100 */
[----:B------:R-:W2:Y:S01]  /*0020*/  LDC.64 R6, c[0x0][0x220] ;  /* 0x00008800ff067b82 */ /* 0x000ea20000000a00 */
[----:B------:R-:W-:Y:S01]  /*0030*/  ULDC.64 UR4, c[0x0][0x208] ;  /* 0x0000820000047ab9 */ /* 0x000fe20000000a00 */
[----:B------:R-:W3:Y:S06]  /*0040*/  S2R R5, SR_CTAID.X ;  /* 0x0000000000057919 */ /* 0x000eec0000002500 */
[----:B------:R-:W4:Y:S08]  /*0050*/  LDC.64 R12, c[0x0][0x218] ;  /* 0x00008600ff0c7b82 */ /* 0x000f300000000a00 */
[----:B------:R-:W5:Y:S08]  /*0060*/  LDC.64 R8, c[0x0][0x210] ;  /* 0x00008400ff087b82 */ /* 0x000f700000000a00 */
[----:B------:R-:W2:Y:S01]  /*0070*/  LDC.64 R10, c[0x0][0x228] ;  /* 0x00008a00ff0a7b82 */ /* 0x000ea20000000a00 */
[----:B-1----:R-:W-:Y:S01]  /*0080*/  IMAD.SHL.U32 R0, R0, 0x2, RZ ;  /* 0x0000000200007824 */ /* 0x002fe200078e00ff */
[----:B---3--:R-:W-:-:S04]  /*0090*/  SHF.R.S32.HI R3, RZ, 0x17, R5 ;  /* 0x00000017ff037819 */ /* 0x008fc80000011405 */
[----:B------:R-:W-:Y:S02]  /*00a0*/  LOP3.LUT R0, R0, 0xfe, RZ, 0xc0, !PT ;  /* 0x000000fe00007812 */ /* 0x000fe400078ec0ff */
[----:B------:R-:W-:Y:S02]  /*00b0*/  SGXT R3, R3, 0x1 ;  /* 0x000000010303781a */ /* 0x000fe40000000200 */
[----:B------:R-:W-:-:S04]  /*00c0*/  LEA R0, R5, R0, 0x8 ;  /* 0x0000000005007211 */ /* 0x000fc800078e40ff */
[CC--:B------:R-:W-:Y:S02]  /*00d0*/  LEA.HI R2, R3.reuse, R0.reuse, RZ, 0xb ;  /* 0x0000000003027211 */ /* 0x0c0fe400078f58ff */
[----:B------:R-:W-:Y:S02]  /*00e0*/  LEA.HI R3, R3, R0, RZ, 0xd ;  /* 0x0000000003037211 */ /* 0x000fe400078f68ff */
[----:B------:R-:W-:Y:S02]  /*00f0*/  LOP3.LUT R5, R2, 0xfffff800, RZ, 0xc0, !PT ;  /* 0xfffff80002057812 */ /* 0x000fe400078ec0ff */
[----:B------:R-:W-:-:S03]  /*0100*/  SHF.R.S32.HI R3, RZ, 0xd, R3 ;  /* 0x0000000dff037819 */ /* 0x000fc60000011403 */
[----:B------:R-:W-:-:S05]  /*0110*/  IMAD.IADD R5, R0, 0x1, -R5 ;  /* 0x0000000100057824 */ /* 0x000fca00078e0a05 */
[----:B------:R-:W-:-:S04]  /*0120*/  PRMT R2, R5, 0x9910, RZ ;  /* 0x0000991005027816 */ /* 0x000fc800000000ff */
[----:B------:R-:W-:-:S04]  /*0130*/  SHF.R.S32.HI R2, RZ, 0xf, R2 ;  /* 0x0000000fff027819 */ /* 0x000fc80000011402 */
[----:B------:R-:W-:-:S04]  /*0140*/  LOP3.LUT R2, R2, 0xffff, RZ, 0xc0, !PT ;  /* 0x0000ffff02027812 */ /* 0x000fc800078ec0ff */
[----:B------:R-:W-:-:S04]  /*0150*/  LEA.HI R2, R2, R5, RZ, 0x16 ;  /* 0x0000000502027211 */ /* 0x000fc800078fb0ff */
[----:B------:R-:W-:-:S04]  /*0160*/  PRMT R2, R2, 0x9910, RZ ;  /* 0x0000991002027816 */ /* 0x000fc800000000ff */
[----:B------:R-:W-:-:S04]  /*0170*/  SHF.R.S32.HI R2, RZ, 0x6, R2 ;  /* 0x00000006ff027819 */ /* 0x000fc80000011402 */
[----:B------:R-:W-:-:S04]  /*0180*/  PRMT R2, R2, 0x9910, RZ ;  /* 0x0000991002027816 */ /* 0x000fc800000000ff */
[----:B------:R-:W-:Y:S02]  /*0190*/  LEA R17, R3, R2, 0x5 ;  /* 0x0000000203117211 */ /* 0x000fe400078e28ff */
[----:B------:R-:W1:Y:S03]  /*01a0*/  LDC.64 R2, c[0x0][0x230] ;  /* 0x00008c00ff027b82 */ /* 0x000e660000000a00 */
[----:B--2---:R-:W-:-:S05]  /*01b0*/  IMAD.WIDE R14, R17, 0x4, R6 ;  /* 0x00000004110e7825 */ /* 0x004fca00078e0206 */
[----:B------:R-:W2:Y:S01]  /*01c0*/  LDC.64 R6, c[0x0][0x238] ;  /* 0x00008e00ff067b82 */ /* 0x000ea20000000a00 */
[----:B------:R-:W3:Y:S01]  /*01d0*/  LDG.E.EL R4, desc[UR4][R14.64] ;  /* 0x000000040e047981 */ /* 0x000ee2000c2e1900 */
[----:B----4-:R-:W-:-:S04]  /*01e0*/  IMAD.WIDE R12, R17, 0x4, R12 ;  /* 0x00000004110c7825 */ /* 0x010fc800078e020c */
[----:B-----5:R-:W-:Y:S02]  /*01f0*/  IMAD.WIDE R8, R0, 0x4, R8 ;  /* 0x0000000400087825 */ /* 0x020fe400078e0208 */
[----:B------:R-:W4:Y:S04]  /*0200*/  LDG.E.EL R12, desc[UR4][R12.64] ;  /* 0x000000040c0c7981 */ /* 0x000f28000c2e1900 */
[----:B------:R-:W4:Y:S01]  /*0210*/  LDG.E.64 R8, desc[UR4][R8.64] ;  /* 0x0000000408087981 */ /* 0x000f22000c1e1b00 */
[----:B0-----:R-:W-:-:S04]  /*0220*/  IMAD.WIDE R16, R5, 0x4, R10 ;  /* 0x0000000405107825 */ /* 0x001fc800078e020a */
[----:B-1----:R-:W-:Y:S02]  /*0230*/  IMAD.WIDE R18, R5, 0x4, R2 ;  /* 0x0000000405127825 */ /* 0x002fe400078e0202 */
[----:B------:R-:W5:Y:S02]  /*0240*/  LDG.E.EL.64 R2, desc[UR4][R16.64] ;  /* 0x0000000410027981 */ /* 0x000f64000c2e1b00 */
[----:B--2---:R-:W-:Y:S02]  /*0250*/  IMAD.WIDE R10, R0, 0x4, R6 ;  /* 0x00000004000a7825 */ /* 0x004fe400078e0206 */
[----:B------:R-:W5:Y:S04]  /*0260*/  LDG.E.EL.64 R6, desc[UR4][R18.64] ;  /* 0x0000000412067981 */ /* 0x000f68000c2e1b00 */
[----:B------:R-:W2:Y:S01]  /*0270*/  LDG.E.64 R10, desc[UR4][R10.64] ;  /* 0x000000040a0a7981 */ /* 0x000ea2000c1e1b00 */
[----:B------:R-:W-:-:S04]  /*0280*/  IMAD.MOV.U32 R5, RZ, RZ, 0x3b800000 ;  /* 0x3b800000ff057424 */ /* 0x000fc800078e00ff */
[----:B---3--:R-:W-:Y:S02]  /*0290*/  FFMA R14, R4, R5, 9.9999997473787516356e-06 ;  /* 0x3727c5ac040e7423 */ /* 0x008fe40000000005 */
[----:B------:R-:W0:Y:S04]  /*02a0*/  LDC.64 R4, c[0x0][0x240] ;  /* 0x00009000ff047b82 */ /* 0x000e280000000a00 */
[----:B------:R-:W1:Y:S01]  /*02b0*/  MUFU.RSQ R14, R14 ;  /* 0x0000000e000e7308 */ /* 0x000e620000001400 */
[--C-:B----4-:R-:W-:Y:S01]  /*02c0*/  FADD R9, R9, -R12.reuse ;  /* 0x8000000c09097221 */ /* 0x110fe20000000000 */
[----:B------:R-:W-:-:S03]  /*02d0*/  FADD R13, R8, -R12 ;  /* 0x8000000c080d7221 */ /* 0x000fc60000000000 */
[C---:B-1----:R-:W-:Y:S01]  /*02e0*/  FMUL R8, R14.reuse, R9 ;  /* 0x000000090e087220 */ /* 0x042fe20000400000 */
[----:B------:R-:W-:-:S03]  /*02f0*/  FMUL R13, R14, R13 ;  /* 0x0000000d0e0d7220 */ /* 0x000fc60000400000 */
[----:B-----5:R-:W-:Y:S01]  /*0300*/  FFMA R8, R3, R8, R7 ;  /* 0x0000000803087223 */ /* 0x020fe20000000007 */
[----:B------:R-:W-:-:S04]  /*0310*/  FFMA R13, R2, R13, R6 ;  /* 0x0000000d020d7223 */ /* 0x000fc80000000006 */
[----:B--2---:R-:W-:Y:S01]  /*0320*/  FSETP.GEU.AND P1, PT, R8, -R11, PT ;  /* 0x8000000b0800720b */ /* 0x004fe20003f2e000 */
[----:B------:R-:W-:Y:S01]  /*0330*/  FADD R8, R11, R8 ;  /* 0x000000080b087221 */ /* 0x000fe20000000000 */
[----:B------:R-:W-:Y:S01]  /*0340*/  FADD R2, R10, R13 ;  /* 0x0000000d0a027221 */ /* 0x000fe20000000000 */
[----:B------:R-:W-:Y:S01]  /*0350*/  FSETP.GEU.AND P0, PT, R13, -R10, PT ;  /* 0x8000000a0d00720b */ /* 0x000fe20003f0e000 */
[----:B0-----:R-:W-:Y:S02]  /*0360*/  IMAD.WIDE R4, R0, 0x4, R4 ;  /* 0x0000000400047825 */ /* 0x001fe400078e0204 */
[----:B------:R-:W-:Y:S02]  /*0370*/  FSEL R3, R8, RZ, P1 ;  /* 0x000000ff08037208 */ /* 0x000fe40000800000 */
[----:B------:R-:W-:-:S05]  /*0380*/  FSEL R2, R2, RZ, P0 ;  /* 0x000000ff02027208 */ /* 0x000fca0000000000 */
[----:B------:R-:W-:Y:S01]  /*0390*/  STG.E.64 desc[UR4][R4.64], R2 ;  /* 0x0000000204007986 */ /* 0x000fe2000c101b04 */
[----:B------:R-:W-:Y:S05]  /*03a0*/  EXIT ;  /* 0x000000000000794d */ /* 0x000fea0003800000 */
.L_x_0:
[----:B------:R-:W-:-:S00]  /*03b0*/  BRA `(.L_x_0) ;  /* 0xfffffffc00fc7947 */ /* 0x000fc0000383ffff */
[----:B------:R-:W-:-:S00]  /*03c0*/  NOP ;  /* 0x0000000000007918 */ /* 0x000fc00000000000 */
        /* <DEDUP_REMOVED lines=11> */
.L_x_1:


//--------------------- .nv.global.init           --------------------------
	.section	.nv.global.init,"aw",@progbits
.nv.global.init:
	.type		_$_str,@object
	.size		_$_str,(.L_0 - _$_str)
_$_str:
        /*0000*/ 	.byte	0x5f, 0x5f, 0x43, 0x55, 0x44, 0x41, 0x5f, 0x46, 0x54, 0x5a, 0x00
.L_0:


//--------------------- .nv.constant0.triton_poi_fused_add_native_group_norm_relu_40 --------------------------
	.section	.nv.constant0.triton_poi_fused_add_native_group_norm_relu_40,"a",@progbits
	.sectionflags	@""
	.align	4
.nv.constant0.triton_poi_fused_add_native_group_norm_relu_40:
	.zero		588
